//
// Generated by NVIDIA NVVM Compiler
//
// Compiler Build ID: CL-36424714
// Cuda compilation tools, release 13.0, V13.0.88
// Based on NVVM 20.0.0
//

.version 9.0
.target sm_100
.address_size 64

	// .globl	_Z20kernelSplitEvensOddsPiS_S_S_S_
// _ZZ20kernelSplitEvensOddsPiS_S_S_S_E14evensOddsCount has been demoted

.visible .entry _Z20kernelSplitEvensOddsPiS_S_S_S_(
	.param .u64 .ptr .align 1 _Z20kernelSplitEvensOddsPiS_S_S_S__param_0,
	.param .u64 .ptr .align 1 _Z20kernelSplitEvensOddsPiS_S_S_S__param_1,
	.param .u64 .ptr .align 1 _Z20kernelSplitEvensOddsPiS_S_S_S__param_2,
	.param .u64 .ptr .align 1 _Z20kernelSplitEvensOddsPiS_S_S_S__param_3,
	.param .u64 .ptr .align 1 _Z20kernelSplitEvensOddsPiS_S_S_S__param_4
)
{
	.local .align 16 .b8 	__local_depot0[16];
	.reg .b64 	%SP;
	.reg .b64 	%SPL;
	.reg .pred 	%p<2>;
	.reg .b32 	%r<14>;
	.reg .b64 	%rd<19>;
	// demoted variable
	.shared .align 4 .b8 _ZZ20kernelSplitEvensOddsPiS_S_S_S_E14evensOddsCount[8];
	mov.u64 	%SPL, __local_depot0;
	ld.param.u64 	%rd3, [_Z20kernelSplitEvensOddsPiS_S_S_S__param_0];
	ld.param.u64 	%rd4, [_Z20kernelSplitEvensOddsPiS_S_S_S__param_1];
	ld.param.u64 	%rd5, [_Z20kernelSplitEvensOddsPiS_S_S_S__param_2];
	ld.param.u64 	%rd1, [_Z20kernelSplitEvensOddsPiS_S_S_S__param_3];
	ld.param.u64 	%rd2, [_Z20kernelSplitEvensOddsPiS_S_S_S__param_4];
	cvta.to.global.u64 	%rd6, %rd5;
	add.u64 	%rd8, %SPL, 0;
	st.local.v2.u64 	[%rd8], {%rd3, %rd4};
	mov.u32 	%r1, %ctaid.x;
	mov.u32 	%r2, %ntid.x;
	mov.u32 	%r3, %tid.x;
	mad.lo.s32 	%r4, %r1, %r2, %r3;
	mul.wide.s32 	%rd9, %r4, 4;
	add.s64 	%rd10, %rd6, %rd9;
	ld.global.u32 	%r5, [%rd10];
	shl.b32 	%r6, %r5, 2;
	and.b32  	%r7, %r6, 4;
	mov.u32 	%r8, _ZZ20kernelSplitEvensOddsPiS_S_S_S_E14evensOddsCount;
	add.s32 	%r9, %r8, %r7;
	atom.shared.add.u32 	%r10, [%r9], 1;
	shl.b32 	%r11, %r5, 3;
	cvt.u64.u32 	%rd11, %r11;
	and.b64  	%rd12, %rd11, 8;
	add.s64 	%rd13, %rd8, %rd12;
	ld.local.u64 	%rd14, [%rd13];
	mul.wide.s32 	%rd15, %r10, 4;
	add.s64 	%rd16, %rd14, %rd15;
	st.u32 	[%rd16], %r5;
	bar.sync 	0;
	setp.ne.s32 	%p1, %r4, 0;
	@%p1 bra 	$L__BB0_2;
	cvta.to.global.u64 	%rd17, %rd1;
	cvta.to.global.u64 	%rd18, %rd2;
	ld.shared.u32 	%r12, [_ZZ20kernelSplitEvensOddsPiS_S_S_S_E14evensOddsCount];
	st.global.u32 	[%rd17], %r12;
	ld.shared.u32 	%r13, [_ZZ20kernelSplitEvensOddsPiS_S_S_S_E14evensOddsCount+4];
	st.global.u32 	[%rd18], %r13;
$L__BB0_2:
	ret;

}


// ===== COMPILED SASS (sm_100) =====

	.target	sm_100

	.elftype	@"ET_EXEC"


//--------------------- .note.nv.tkinfo           --------------------------
	.section	.note.nv.tkinfo,"",@"SHT_NOTE"
	.sectionflags	@"SHF_NOTE_NV_TKINFO"
	.tkinfo
        /*0018*/ 	.word	0x00000002
        /*0030*/ 	.string	""
        /*0030*/ 	.string	"ptxas"
        /*0030*/ 	.string	"Cuda compilation tools, release 13.0, V13.0.88"
        /*0030*/ 	.string	"Build cuda_13.0.r13.0/compiler.36424714_0"
        /*0030*/ 	.string	"-arch sm_100 -m 64 "



//--------------------- .note.nv.cuinfo           --------------------------
	.section	.note.nv.cuinfo,"",@"SHT_NOTE"
	.sectionflags	@"SHF_NOTE_NV_CUINFO"
        /*0018*/ 	.short	0x0002
        /*001a*/ 	.short	0x0064
        /*001c*/ 	.short	0x0082
	.zero		2


//--------------------- .nv.info                  --------------------------
	.section	.nv.info,"",@"SHT_CUDA_INFO"
	.align	4


	//----- nvinfo : EIATTR_REGCOUNT
	.align		4
        /*0000*/ 	.byte	0x04, 0x2f
        /*0002*/ 	.short	(.L_1 - .L_0)
	.align		4
.L_0:
        /*0004*/ 	.word	index@(_Z20kernelSplitEvensOddsPiS_S_S_S_)
        /*0008*/ 	.word	0x00000010


	//----- nvinfo : EIATTR_FRAME_SIZE
	.align		4
.L_1:
        /*000c*/ 	.byte	0x04, 0x11
        /*000e*/ 	.short	(.L_3 - .L_2)
	.align		4
.L_2:
        /*0010*/ 	.word	index@(_Z20kernelSplitEvensOddsPiS_S_S_S_)
        /*0014*/ 	.word	0x00000010


	//----- nvinfo : EIATTR_MIN_STACK_SIZE
	.align		4
.L_3:
        /*0018*/ 	.byte	0x04, 0x12
        /*001a*/ 	.short	(.L_5 - .L_4)
	.align		4
.L_4:
        /*001c*/ 	.word	index@(_Z20kernelSplitEvensOddsPiS_S_S_S_)
        /*0020*/ 	.word	0x00000010
.L_5:


//--------------------- .nv.compat                --------------------------
	.section	.nv.compat,"",@"SHT_CUDA_COMPAT_INFO"
	.align	4
        /*0000*/ 	.byte	0x02, 0x09, 0x00, 0x00, 0x02, 0x02, 0x01, 0x00, 0x02, 0x05, 0x05, 0x00, 0x03, 0x07, 0x01, 0x01
        /*0010*/ 	.byte	0x02, 0x03, 0x00, 0x00, 0x02, 0x06, 0x01, 0x00, 0x04, 0x0b, 0x08, 0x00, 0x09, 0x00, 0x00, 0x00
        /*0020*/ 	.byte	0x00, 0x00, 0x00, 0x00


//--------------------- .nv.info._Z20kernelSplitEvensOddsPiS_S_S_S_ --------------------------
	.section	.nv.info._Z20kernelSplitEvensOddsPiS_S_S_S_,"",@"SHT_CUDA_INFO"
	.sectionflags	@""
	.align	4


	//----- nvinfo : EIATTR_CUDA_API_VERSION
	.align		4
        /*0000*/ 	.byte	0x04, 0x37
        /*0002*/ 	.short	(.L_7 - .L_6)
.L_6:
        /*0004*/ 	.word	0x00000082


	//----- nvinfo : EIATTR_KPARAM_INFO
	.align		4
.L_7:
        /*0008*/ 	.byte	0x04, 0x17
        /*000a*/ 	.short	(.L_9 - .L_8)
.L_8:
        /*000c*/ 	.word	0x00000000
        /*0010*/ 	.short	0x0004
        /*0012*/ 	.short	0x0020
        /*0014*/ 	.byte	0x00, 0xf5, 0x21, 0x00


	//----- nvinfo : EIATTR_KPARAM_INFO
	.align		4
.L_9:
        /*0018*/ 	.byte	0x04, 0x17
        /*001a*/ 	.short	(.L_11 - .L_10)
.L_10:
        /*001c*/ 	.word	0x00000000
        /*0020*/ 	.short	0x0003
        /*0022*/ 	.short	0x0018
        /*0024*/ 	.byte	0x00, 0xf5, 0x21, 0x00


	//----- nvinfo : EIATTR_KPARAM_INFO
	.align		4
.L_11:
        /*0028*/ 	.byte	0x04, 0x17
        /*002a*/ 	.short	(.L_13 - .L_12)
.L_12:
        /*002c*/ 	.word	0x00000000
        /*0030*/ 	.short	0x0002
        /*0032*/ 	.short	0x0010
        /*0034*/ 	.byte	0x00, 0xf5, 0x21, 0x00


	//----- nvinfo : EIATTR_KPARAM_INFO
	.align		4
.L_13:
        /*0038*/ 	.byte	0x04, 0x17
        /*003a*/ 	.short	(.L_15 - .L_14)
.L_14:
        /*003c*/ 	.word	0x00000000
        /*0040*/ 	.short	0x0001
        /*0042*/ 	.short	0x0008
        /*0044*/ 	.byte	0x00, 0xf5, 0x21, 0x00


	//----- nvinfo : EIATTR_KPARAM_INFO
	.align		4
.L_15:
        /*0048*/ 	.byte	0x04, 0x17
        /*004a*/ 	.short	(.L_17 - .L_16)
.L_16:
        /*004c*/ 	.word	0x00000000
        /*0050*/ 	.short	0x0000
        /*0052*/ 	.short	0x0000
        /*0054*/ 	.byte	0x00, 0xf5, 0x21, 0x00


	//----- nvinfo : EIATTR_SPARSE_MMA_MASK
	.align		4
.L_17:
        /*0058*/ 	.byte	0x03, 0x50
        /*005a*/ 	.short	0x0000


	//----- nvinfo : EIATTR_MAXREG_COUNT
	.align		4
        /*005c*/ 	.byte	0x03, 0x1b
        /*005e*/ 	.short	0x00ff


	//----- nvinfo : EIATTR_NUM_BARRIERS
	.align		4
        /*0060*/ 	.byte	0x02, 0x4c
        /*0062*/ 	.byte	0x01
	.zero		1


	//----- nvinfo : EIATTR_MERCURY_ISA_VERSION
	.align		4
        /*0064*/ 	.byte	0x03, 0x5f
        /*0066*/ 	.short	0x0101


	//----- nvinfo : EIATTR_VRC_CTA_INIT_COUNT
	.align		4
        /*0068*/ 	.byte	0x02, 0x4a
	.zero		1
	.zero		1


	//----- nvinfo : EIATTR_EXIT_INSTR_OFFSETS
	.align		4
        /*006c*/ 	.byte	0x04, 0x1c
        /*006e*/ 	.short	(.L_19 - .L_18)


	//   ....[0]....
.L_18:
        /*0070*/ 	.word	0x000001c0


	//   ....[1]....
        /*0074*/ 	.word	0x00000220


	//----- nvinfo : EIATTR_CBANK_PARAM_SIZE
	.align		4
.L_19:
        /*0078*/ 	.byte	0x03, 0x19
        /*007a*/ 	.short	0x0028


	//----- nvinfo : EIATTR_PARAM_CBANK
	.align		4
        /*007c*/ 	.byte	0x04, 0x0a
        /*007e*/ 	.short	(.L_21 - .L_20)
	.align		4
.L_20:
        /*0080*/ 	.word	index@(.nv.constant0._Z20kernelSplitEvensOddsPiS_S_S_S_)
        /*0084*/ 	.short	0x0380
        /*0086*/ 	.short	0x0028


	//----- nvinfo : EIATTR_SW_WAR
	.align		4
.L_21:
        /*0088*/ 	.byte	0x04, 0x36
        /*008a*/ 	.short	(.L_23 - .L_22)
.L_22:
        /*008c*/ 	.word	0x00000008
.L_23:


//--------------------- .nv.callgraph             --------------------------
	.section	.nv.callgraph,"",@"SHT_CUDA_CALLGRAPH"
	.align	4
	.sectionentsize	8
	.align		4
        /*0000*/ 	.word	0x00000000
	.align		4
        /*0004*/ 	.word	0xffffffff
	.align		4
        /*0008*/ 	.word	0x00000000
	.align		4
        /*000c*/ 	.word	0xfffffffe
	.align		4
        /*0010*/ 	.word	0x00000000
	.align		4
        /*0014*/ 	.word	0xfffffffd
	.align		4
        /*0018*/ 	.word	0x00000000
	.align		4
        /*001c*/ 	.word	0xfffffffc


//--------------------- .text._Z20kernelSplitEvensOddsPiS_S_S_S_ --------------------------
	.section	.text._Z20kernelSplitEvensOddsPiS_S_S_S_,"ax",@progbits
	.align	128
        .global         _Z20kernelSplitEvensOddsPiS_S_S_S_
        .type           _Z20kernelSplitEvensOddsPiS_S_S_S_,@function
        .size           _Z20kernelSplitEvensOddsPiS_S_S_S_,(.L_x_1 - _Z20kernelSplitEvensOddsPiS_S_S_S_)
        .other          _Z20kernelSplitEvensOddsPiS_S_S_S_,@"STO_CUDA_ENTRY STV_DEFAULT"
_Z20kernelSplitEvensOddsPiS_S_S_S_:
.text._Z20kernelSplitEvensOddsPiS_S_S_S_:
[----:B------:R-:W0:Y:S01]  /*0000*/  LDC R1, c[0x0][0x37c] ;  /* 0x0000df00ff017b82 */ /* 0x000e220000000800 */
[----:B------:R-:W1:Y:S07]  /*0010*/  S2R R0, SR_TID.X ;  /* 0x0000000000007919 */ /* 0x000e6e0000002100 */
[----:B------:R-:W1:Y:S01]  /*0020*/  S2UR UR4, SR_CTAID.X ;  /* 0x00000000000479c3 */ /* 0x000e620000002500 */
[----:B------:R-:W2:Y:S01]  /*0030*/  LDCU.64 UR6, c[0x0][0x358] ;  /* 0x00006b00ff0677ac */ /* 0x000ea20008000a00 */
[----:B0-----:R-:W-:-:S06]  /*0040*/  IADD3 R1, PT, PT, R1, -0x10, RZ ;  /* 0xfffffff001017810 */ /* 0x001fcc0007ffe0ff */
[----:B------:R-:W1:Y:S08]  /*0050*/  LDC R11, c[0x0][0x360] ;  /* 0x0000d800ff0b7b82 */ /* 0x000e700000000800 */
[----:B------:R-:W0:Y:S08]  /*0060*/  LDC.64 R8, c[0x0][0x390] ;  /* 0x0000e400ff087b82 */ /* 0x000e300000000a00 */
[----:B------:R-:W3:Y:S01]  /*0070*/  LDC.64 R4, c[0x0][0x380] ;  /* 0x0000e000ff047b82 */ /* 0x000ee20000000a00 */
[----:B-1----:R-:W-:-:S07]  /*0080*/  IMAD R11, R11, UR4, R0 ;  /* 0x000000040b0b7c24 */ /* 0x002fce000f8e0200 */
[----:B------:R-:W3:Y:S01]  /*0090*/  LDC.64 R6, c[0x0][0x388] ;  /* 0x0000e200ff067b82 */ /* 0x000ee20000000a00 */
[----:B0-----:R-:W-:-:S05]  /*00a0*/  IMAD.WIDE R8, R11, 0x4, R8 ;  /* 0x000000040b087825 */ /* 0x001fca00078e0208 */
[----:B--2---:R0:W2:Y:S04]  /*00b0*/  LDG.E R13, desc[UR6][R8.64] ;  /* 0x00000006080d7981 */ /* 0x0040a8000c1e1900 */
[----:B---3--:R-:W-:Y:S01]  /*00c0*/  STL.128 [R1], R4 ;  /* 0x0000000401007387 */ /* 0x008fe20000100c00 */
[----:B------:R-:W1:Y:S01]  /*00d0*/  S2UR UR5, SR_CgaCtaId ;  /* 0x00000000000579c3 */ /* 0x000e620000008800 */
[----:B------:R-:W-:Y:S01]  /*00e0*/  UMOV UR4, 0x400 ;  /* 0x0000040000047882 */ /* 0x000fe20000000000 */
[----:B0-----:R-:W-:Y:S01]  /*00f0*/  IMAD.MOV.U32 R9, RZ, RZ, 0x1 ;  /* 0x00000001ff097424 */ /* 0x001fe200078e00ff */
[----:B--2---:R-:W-:-:S04]  /*0100*/  SHF.L.U32 R0, R13, 0x3, RZ ;  /* 0x000000030d007819 */ /* 0x004fc800000006ff */
[----:B------:R-:W-:-:S05]  /*0110*/  LOP3.LUT R0, R0, 0x8, RZ, 0xc0, !PT ;  /* 0x0000000800007812 */ /* 0x000fca00078ec0ff */
[----:B------:R-:W-:-:S05]  /*0120*/  IMAD.IADD R10, R1, 0x1, R0 ;  /* 0x00000001010a7824 */ /* 0x000fca00078e0200 */
[----:B------:R-:W2:Y:S01]  /*0130*/  LDL.64 R2, [R10] ;  /* 0x000000000a027983 */ /* 0x000ea20000100a00 */
[----:B------:R-:W-:Y:S01]  /*0140*/  SHF.L.U32 R0, R13, 0x2, RZ ;  /* 0x000000020d007819 */ /* 0x000fe200000006ff */
[----:B-1----:R-:W-:Y:S01]  /*0150*/  ULEA UR4, UR5, UR4, 0x18 ;  /* 0x0000000405047291 */ /* 0x002fe2000f8ec0ff */
[----:B------:R-:W-:Y:S02]  /*0160*/  ISETP.NE.AND P0, PT, R11, RZ, PT ;  /* 0x000000ff0b00720c */ /* 0x000fe40003f05270 */
[----:B------:R-:W-:-:S06]  /*0170*/  LOP3.LUT R0, R0, 0x4, RZ, 0xc0, !PT ;  /* 0x0000000400007812 */ /* 0x000fcc00078ec0ff */
[----:B------:R-:W2:Y:S02]  /*0180*/  ATOMS.ADD R0, [R0+UR4], R9 ;  /* 0x000000090000798c */ /* 0x000ea40008000004 */
[----:B--2---:R-:W-:-:S05]  /*0190*/  IMAD.WIDE R2, R0, 0x4, R2 ;  /* 0x0000000400027825 */ /* 0x004fca00078e0202 */
[----:B------:R0:W-:Y:S01]  /*01a0*/  ST.E desc[UR6][R2.64], R13 ;  /* 0x0000000d02007985 */ /* 0x0001e2000c101906 */
[----:B------:R-:W-:Y:S06]  /*01b0*/  BAR.SYNC.DEFER_BLOCKING 0x0 ;  /* 0x0000000000007b1d */ /* 0x000fec0000010000 */
[----:B------:R-:W-:Y:S05]  /*01c0*/  @P0 EXIT ;  /* 0x000000000000094d */ /* 0x000fea0003800000 */
[----:B------:R-:W1:Y:S01]  /*01d0*/  LDS.64 R6, [UR4] ;  /* 0x00000004ff067984 */ /* 0x000e620008000a00 */
[----:B0-----:R-:W1:Y:S08]  /*01e0*/  LDC.64 R2, c[0x0][0x398] ;  /* 0x0000e600ff027b82 */ /* 0x001e700000000a00 */
[----:B------:R-:W0:Y:S01]  /*01f0*/  LDC.64 R4, c[0x0][0x3a0] ;  /* 0x0000e800ff047b82 */ /* 0x000e220000000a00 */
[----:B-1----:R-:W-:Y:S04]  /*0200*/  STG.E desc[UR6][R2.64], R6 ;  /* 0x0000000602007986 */ /* 0x002fe8000c101906 */
[----:B0-----:R-:W-:Y:S01]  /*0210*/  STG.E desc[UR6][R4.64], R7 ;  /* 0x0000000704007986 */ /* 0x001fe2000c101906 */
[----:B------:R-:W-:Y:S05]  /*0220*/  EXIT ;  /* 0x000000000000794d */ /* 0x000fea0003800000 */
.L_x_0:
[----:B------:R-:W-:-:S00]  /*0230*/  BRA `(.L_x_0) ;  /* 0xfffffffc00fc7947 */ /* 0x000fc0000383ffff */
[----:B------:R-:W-:-:S00]  /*0240*/  NOP ;  /* 0x0000000000007918 */ /* 0x000fc00000000000 */
        /* <DEDUP_REMOVED lines=11> */
.L_x_1:


//--------------------- .nv.shared._Z20kernelSplitEvensOddsPiS_S_S_S_ --------------------------
	.section	.nv.shared._Z20kernelSplitEvensOddsPiS_S_S_S_,"aw",@nobits
	.sectionflags	@""
	.align	4
.nv.shared._Z20kernelSplitEvensOddsPiS_S_S_S_:
	.zero		1032


//--------------------- .nv.shared.reserved.0     --------------------------
	.section	.nv.shared.reserved.0,"aw",@nobits
	.weak		__nv_reservedSMEM_offset_0_alias
	.size		__nv_reservedSMEM_offset_0_alias, 0, 64
	.other		__nv_reservedSMEM_offset_0_alias,@"STO_CUDA_RESERVED_SHARED STV_DEFAULT"
__nv_reservedSMEM_offset_0_alias:
	.zero		0
	.zero		64


//--------------------- .nv.constant0._Z20kernelSplitEvensOddsPiS_S_S_S_ --------------------------
	.section	.nv.constant0._Z20kernelSplitEvensOddsPiS_S_S_S_,"a",@progbits
	.sectionflags	@""
	.align	4
.nv.constant0._Z20kernelSplitEvensOddsPiS_S_S_S_:
	.zero		936


//--------------------- SYMBOLS --------------------------

	.type		.nv.reservedSmem.offset0,@object
	.size		.nv.reservedSmem.offset0,0x4
	.type		.nv.reservedSmem.cap,@object
	.size		.nv.reservedSmem.cap,0x4
